//
// Generated by NVIDIA NVVM Compiler
//
// Compiler Build ID: CL-36424714
// Cuda compilation tools, release 13.0, V13.0.88
// Based on NVVM 20.0.0
//

.version 9.0
.target sm_100
.address_size 64

	// .globl	_Z19partialReduction_v0iPfS_
// _ZZ19partialReduction_v0iPfS_E3s_a has been demoted
// _ZZ19partialReduction_v1iPKfPfE3s_a has been demoted
// _ZZ19partialReduction_v2iPKfPfE3s_a has been demoted
// _ZZ16partialReductioniPKfPfE3s_a has been demoted

.visible .entry _Z19partialReduction_v0iPfS_(
	.param .u32 _Z19partialReduction_v0iPfS__param_0,
	.param .u64 .ptr .align 1 _Z19partialReduction_v0iPfS__param_1,
	.param .u64 .ptr .align 1 _Z19partialReduction_v0iPfS__param_2
)
{
	.reg .pred 	%p<10>;
	.reg .b32 	%r<9>;
	.reg .b32 	%f<29>;
	.reg .b64 	%rd<9>;
	// demoted variable
	.shared .align 4 .b8 _ZZ19partialReduction_v0iPfS_E3s_a[1024];
	ld.param.u32 	%r5, [_Z19partialReduction_v0iPfS__param_0];
	ld.param.u64 	%rd1, [_Z19partialReduction_v0iPfS__param_1];
	ld.param.u64 	%rd2, [_Z19partialReduction_v0iPfS__param_2];
	mov.u32 	%r1, %tid.x;
	mov.u32 	%r2, %ctaid.x;
	mov.u32 	%r6, %ntid.x;
	mad.lo.s32 	%r3, %r2, %r6, %r1;
	setp.ge.s32 	%p1, %r3, %r5;
	mov.f32 	%f28, 0f00000000;
	@%p1 bra 	$L__BB0_2;
	cvta.to.global.u64 	%rd3, %rd1;
	mul.wide.s32 	%rd4, %r3, 4;
	add.s64 	%rd5, %rd3, %rd4;
	ld.global.f32 	%f28, [%rd5];
$L__BB0_2:
	shl.b32 	%r7, %r1, 2;
	mov.u32 	%r8, _ZZ19partialReduction_v0iPfS_E3s_a;
	add.s32 	%r4, %r8, %r7;
	st.shared.f32 	[%r4], %f28;
	bar.sync 	0;
	setp.gt.u32 	%p2, %r1, 127;
	@%p2 bra 	$L__BB0_4;
	ld.shared.f32 	%f4, [%r4];
	ld.shared.f32 	%f5, [%r4+512];
	add.f32 	%f6, %f4, %f5;
	st.shared.f32 	[%r4], %f6;
$L__BB0_4:
	bar.sync 	0;
	setp.gt.u32 	%p3, %r1, 63;
	@%p3 bra 	$L__BB0_6;
	ld.shared.f32 	%f7, [%r4];
	ld.shared.f32 	%f8, [%r4+256];
	add.f32 	%f9, %f7, %f8;
	st.shared.f32 	[%r4], %f9;
$L__BB0_6:
	bar.sync 	0;
	setp.gt.u32 	%p4, %r1, 31;
	@%p4 bra 	$L__BB0_8;
	ld.shared.f32 	%f10, [%r4];
	ld.shared.f32 	%f11, [%r4+128];
	add.f32 	%f12, %f10, %f11;
	st.shared.f32 	[%r4], %f12;
$L__BB0_8:
	bar.sync 	0;
	setp.gt.u32 	%p5, %r1, 15;
	@%p5 bra 	$L__BB0_10;
	ld.shared.f32 	%f13, [%r4];
	ld.shared.f32 	%f14, [%r4+64];
	add.f32 	%f15, %f13, %f14;
	st.shared.f32 	[%r4], %f15;
$L__BB0_10:
	bar.sync 	0;
	setp.gt.u32 	%p6, %r1, 7;
	@%p6 bra 	$L__BB0_12;
	ld.shared.f32 	%f16, [%r4];
	ld.shared.f32 	%f17, [%r4+32];
	add.f32 	%f18, %f16, %f17;
	st.shared.f32 	[%r4], %f18;
$L__BB0_12:
	bar.sync 	0;
	setp.gt.u32 	%p7, %r1, 3;
	@%p7 bra 	$L__BB0_14;
	ld.shared.f32 	%f19, [%r4];
	ld.shared.f32 	%f20, [%r4+16];
	add.f32 	%f21, %f19, %f20;
	st.shared.f32 	[%r4], %f21;
$L__BB0_14:
	bar.sync 	0;
	setp.gt.u32 	%p8, %r1, 1;
	@%p8 bra 	$L__BB0_16;
	ld.shared.f32 	%f22, [%r4];
	ld.shared.f32 	%f23, [%r4+8];
	add.f32 	%f24, %f22, %f23;
	st.shared.f32 	[%r4], %f24;
$L__BB0_16:
	bar.sync 	0;
	setp.ne.s32 	%p9, %r1, 0;
	@%p9 bra 	$L__BB0_18;
	ld.shared.f32 	%f25, [_ZZ19partialReduction_v0iPfS_E3s_a];
	ld.shared.f32 	%f26, [_ZZ19partialReduction_v0iPfS_E3s_a+4];
	add.f32 	%f27, %f25, %f26;
	st.shared.f32 	[_ZZ19partialReduction_v0iPfS_E3s_a], %f27;
	cvta.to.global.u64 	%rd6, %rd2;
	mul.wide.u32 	%rd7, %r2, 4;
	add.s64 	%rd8, %rd6, %rd7;
	st.global.f32 	[%rd8], %f27;
$L__BB0_18:
	ret;

}
	// .globl	_Z19partialReduction_v1iPKfPf
.visible .entry _Z19partialReduction_v1iPKfPf(
	.param .u32 _Z19partialReduction_v1iPKfPf_param_0,
	.param .u64 .ptr .align 1 _Z19partialReduction_v1iPKfPf_param_1,
	.param .u64 .ptr .align 1 _Z19partialReduction_v1iPKfPf_param_2
)
{
	.reg .pred 	%p<10>;
	.reg .b32 	%r<9>;
	.reg .b32 	%f<29>;
	.reg .b64 	%rd<9>;
	// demoted variable
	.shared .align 4 .b8 _ZZ19partialReduction_v1iPKfPfE3s_a[1024];
	ld.param.u32 	%r5, [_Z19partialReduction_v1iPKfPf_param_0];
	ld.param.u64 	%rd1, [_Z19partialReduction_v1iPKfPf_param_1];
	ld.param.u64 	%rd2, [_Z19partialReduction_v1iPKfPf_param_2];
	mov.u32 	%r1, %tid.x;
	mov.u32 	%r2, %ctaid.x;
	mov.u32 	%r6, %ntid.x;
	mad.lo.s32 	%r3, %r2, %r6, %r1;
	setp.ge.s32 	%p1, %r3, %r5;
	mov.f32 	%f28, 0f00000000;
	@%p1 bra 	$L__BB1_2;
	cvta.to.global.u64 	%rd3, %rd1;
	mul.wide.s32 	%rd4, %r3, 4;
	add.s64 	%rd5, %rd3, %rd4;
	ld.global.nc.f32 	%f28, [%rd5];
$L__BB1_2:
	shl.b32 	%r7, %r1, 2;
	mov.u32 	%r8, _ZZ19partialReduction_v1iPKfPfE3s_a;
	add.s32 	%r4, %r8, %r7;
	st.shared.f32 	[%r4], %f28;
	bar.sync 	0;
	setp.gt.u32 	%p2, %r1, 127;
	@%p2 bra 	$L__BB1_4;
	ld.shared.f32 	%f4, [%r4];
	ld.shared.f32 	%f5, [%r4+512];
	add.f32 	%f6, %f4, %f5;
	st.shared.f32 	[%r4], %f6;
$L__BB1_4:
	bar.sync 	0;
	setp.gt.u32 	%p3, %r1, 63;
	@%p3 bra 	$L__BB1_6;
	ld.shared.f32 	%f7, [%r4];
	ld.shared.f32 	%f8, [%r4+256];
	add.f32 	%f9, %f7, %f8;
	st.shared.f32 	[%r4], %f9;
$L__BB1_6:
	bar.sync 	0;
	setp.gt.u32 	%p4, %r1, 31;
	@%p4 bra 	$L__BB1_8;
	ld.shared.f32 	%f10, [%r4];
	ld.shared.f32 	%f11, [%r4+128];
	add.f32 	%f12, %f10, %f11;
	st.shared.f32 	[%r4], %f12;
$L__BB1_8:
	bar.sync 	0;
	setp.gt.u32 	%p5, %r1, 15;
	@%p5 bra 	$L__BB1_10;
	ld.shared.f32 	%f13, [%r4];
	ld.shared.f32 	%f14, [%r4+64];
	add.f32 	%f15, %f13, %f14;
	st.shared.f32 	[%r4], %f15;
$L__BB1_10:
	bar.sync 	0;
	setp.gt.u32 	%p6, %r1, 7;
	@%p6 bra 	$L__BB1_12;
	ld.shared.f32 	%f16, [%r4];
	ld.shared.f32 	%f17, [%r4+32];
	add.f32 	%f18, %f16, %f17;
	st.shared.f32 	[%r4], %f18;
$L__BB1_12:
	bar.sync 	0;
	setp.gt.u32 	%p7, %r1, 3;
	@%p7 bra 	$L__BB1_14;
	ld.shared.f32 	%f19, [%r4];
	ld.shared.f32 	%f20, [%r4+16];
	add.f32 	%f21, %f19, %f20;
	st.shared.f32 	[%r4], %f21;
$L__BB1_14:
	bar.sync 	0;
	setp.gt.u32 	%p8, %r1, 1;
	@%p8 bra 	$L__BB1_16;
	ld.shared.f32 	%f22, [%r4];
	ld.shared.f32 	%f23, [%r4+8];
	add.f32 	%f24, %f22, %f23;
	st.shared.f32 	[%r4], %f24;
$L__BB1_16:
	bar.sync 	0;
	setp.ne.s32 	%p9, %r1, 0;
	@%p9 bra 	$L__BB1_18;
	ld.shared.f32 	%f25, [_ZZ19partialReduction_v1iPKfPfE3s_a];
	ld.shared.f32 	%f26, [_ZZ19partialReduction_v1iPKfPfE3s_a+4];
	add.f32 	%f27, %f25, %f26;
	st.shared.f32 	[_ZZ19partialReduction_v1iPKfPfE3s_a], %f27;
	cvta.to.global.u64 	%rd6, %rd2;
	mul.wide.u32 	%rd7, %r2, 4;
	add.s64 	%rd8, %rd6, %rd7;
	st.global.f32 	[%rd8], %f27;
$L__BB1_18:
	ret;

}
	// .globl	_Z19partialReduction_v2iPKfPf
.visible .entry _Z19partialReduction_v2iPKfPf(
	.param .u32 _Z19partialReduction_v2iPKfPf_param_0,
	.param .u64 .ptr .align 1 _Z19partialReduction_v2iPKfPf_param_1,
	.param .u64 .ptr .align 1 _Z19partialReduction_v2iPKfPf_param_2
)
{
	.reg .pred 	%p<10>;
	.reg .b32 	%r<9>;
	.reg .b32 	%f<30>;
	.reg .b64 	%rd<9>;
	// demoted variable
	.shared .align 4 .b8 _ZZ19partialReduction_v2iPKfPfE3s_a[1024];
	ld.param.u32 	%r5, [_Z19partialReduction_v2iPKfPf_param_0];
	ld.param.u64 	%rd1, [_Z19partialReduction_v2iPKfPf_param_1];
	ld.param.u64 	%rd2, [_Z19partialReduction_v2iPKfPf_param_2];
	mov.u32 	%r1, %tid.x;
	mov.u32 	%r2, %ctaid.x;
	mov.u32 	%r6, %ntid.x;
	mad.lo.s32 	%r3, %r2, %r6, %r1;
	setp.ge.s32 	%p1, %r3, %r5;
	mov.f32 	%f29, 0f00000000;
	@%p1 bra 	$L__BB2_2;
	cvta.to.global.u64 	%rd3, %rd1;
	mul.wide.s32 	%rd4, %r3, 4;
	add.s64 	%rd5, %rd3, %rd4;
	ld.global.nc.f32 	%f29, [%rd5];
$L__BB2_2:
	shl.b32 	%r7, %r1, 2;
	mov.u32 	%r8, _ZZ19partialReduction_v2iPKfPfE3s_a;
	add.s32 	%r4, %r8, %r7;
	st.volatile.shared.f32 	[%r4], %f29;
	bar.sync 	0;
	setp.gt.u32 	%p2, %r1, 127;
	@%p2 bra 	$L__BB2_4;
	ld.volatile.shared.f32 	%f4, [%r4];
	ld.volatile.shared.f32 	%f5, [%r4+512];
	add.f32 	%f6, %f4, %f5;
	st.volatile.shared.f32 	[%r4], %f6;
$L__BB2_4:
	bar.sync 	0;
	setp.gt.u32 	%p3, %r1, 63;
	@%p3 bra 	$L__BB2_6;
	ld.volatile.shared.f32 	%f7, [%r4];
	ld.volatile.shared.f32 	%f8, [%r4+256];
	add.f32 	%f9, %f7, %f8;
	st.volatile.shared.f32 	[%r4], %f9;
$L__BB2_6:
	bar.sync 	0;
	setp.gt.u32 	%p4, %r1, 31;
	@%p4 bra 	$L__BB2_13;
	ld.volatile.shared.f32 	%f10, [%r4];
	ld.volatile.shared.f32 	%f11, [%r4+128];
	add.f32 	%f12, %f10, %f11;
	st.volatile.shared.f32 	[%r4], %f12;
	setp.gt.u32 	%p5, %r1, 15;
	@%p5 bra 	$L__BB2_13;
	ld.volatile.shared.f32 	%f13, [%r4];
	ld.volatile.shared.f32 	%f14, [%r4+64];
	add.f32 	%f15, %f13, %f14;
	st.volatile.shared.f32 	[%r4], %f15;
	setp.gt.u32 	%p6, %r1, 7;
	@%p6 bra 	$L__BB2_13;
	ld.volatile.shared.f32 	%f16, [%r4];
	ld.volatile.shared.f32 	%f17, [%r4+32];
	add.f32 	%f18, %f16, %f17;
	st.volatile.shared.f32 	[%r4], %f18;
	setp.gt.u32 	%p7, %r1, 3;
	@%p7 bra 	$L__BB2_13;
	ld.volatile.shared.f32 	%f19, [%r4];
	ld.volatile.shared.f32 	%f20, [%r4+16];
	add.f32 	%f21, %f19, %f20;
	st.volatile.shared.f32 	[%r4], %f21;
	setp.gt.u32 	%p8, %r1, 1;
	@%p8 bra 	$L__BB2_13;
	ld.volatile.shared.f32 	%f22, [%r4];
	ld.volatile.shared.f32 	%f23, [%r4+8];
	add.f32 	%f24, %f22, %f23;
	st.volatile.shared.f32 	[%r4], %f24;
	setp.ne.s32 	%p9, %r1, 0;
	@%p9 bra 	$L__BB2_13;
	ld.volatile.shared.f32 	%f25, [_ZZ19partialReduction_v2iPKfPfE3s_a];
	ld.volatile.shared.f32 	%f26, [_ZZ19partialReduction_v2iPKfPfE3s_a+4];
	add.f32 	%f27, %f25, %f26;
	st.volatile.shared.f32 	[_ZZ19partialReduction_v2iPKfPfE3s_a], %f27;
	ld.volatile.shared.f32 	%f28, [_ZZ19partialReduction_v2iPKfPfE3s_a];
	cvta.to.global.u64 	%rd6, %rd2;
	mul.wide.u32 	%rd7, %r2, 4;
	add.s64 	%rd8, %rd6, %rd7;
	st.global.f32 	[%rd8], %f28;
$L__BB2_13:
	ret;

}
	// .globl	_Z16partialReductioniPKfPf
.visible .entry _Z16partialReductioniPKfPf(
	.param .u32 _Z16partialReductioniPKfPf_param_0,
	.param .u64 .ptr .align 1 _Z16partialReductioniPKfPf_param_1,
	.param .u64 .ptr .align 1 _Z16partialReductioniPKfPf_param_2
)
{
	.reg .pred 	%p<11>;
	.reg .b32 	%r<14>;
	.reg .b32 	%f<34>;
	.reg .b64 	%rd<9>;
	// demoted variable
	.shared .align 4 .b8 _ZZ16partialReductioniPKfPfE3s_a[1024];
	ld.param.u32 	%r9, [_Z16partialReductioniPKfPf_param_0];
	ld.param.u64 	%rd2, [_Z16partialReductioniPKfPf_param_1];
	ld.param.u64 	%rd3, [_Z16partialReductioniPKfPf_param_2];
	mov.u32 	%r1, %tid.x;
	mov.u32 	%r2, %ctaid.x;
	mov.u32 	%r3, %ntid.x;
	mad.lo.s32 	%r13, %r2, %r3, %r1;
	setp.ge.s32 	%p1, %r13, %r9;
	mov.f32 	%f33, 0f00000000;
	@%p1 bra 	$L__BB3_3;
	mov.u32 	%r10, %nctaid.x;
	mul.lo.s32 	%r5, %r3, %r10;
	cvta.to.global.u64 	%rd1, %rd2;
	mov.f32 	%f33, 0f00000000;
$L__BB3_2:
	mul.wide.s32 	%rd4, %r13, 4;
	add.s64 	%rd5, %rd1, %rd4;
	ld.global.nc.f32 	%f6, [%rd5];
	add.f32 	%f33, %f33, %f6;
	add.s32 	%r13, %r13, %r5;
	setp.lt.s32 	%p2, %r13, %r9;
	@%p2 bra 	$L__BB3_2;
$L__BB3_3:
	shl.b32 	%r11, %r1, 2;
	mov.u32 	%r12, _ZZ16partialReductioniPKfPfE3s_a;
	add.s32 	%r8, %r12, %r11;
	st.volatile.shared.f32 	[%r8], %f33;
	bar.sync 	0;
	setp.gt.u32 	%p3, %r1, 127;
	@%p3 bra 	$L__BB3_5;
	ld.volatile.shared.f32 	%f7, [%r8];
	ld.volatile.shared.f32 	%f8, [%r8+512];
	add.f32 	%f9, %f7, %f8;
	st.volatile.shared.f32 	[%r8], %f9;
$L__BB3_5:
	bar.sync 	0;
	setp.gt.u32 	%p4, %r1, 63;
	@%p4 bra 	$L__BB3_7;
	ld.volatile.shared.f32 	%f10, [%r8];
	ld.volatile.shared.f32 	%f11, [%r8+256];
	add.f32 	%f12, %f10, %f11;
	st.volatile.shared.f32 	[%r8], %f12;
$L__BB3_7:
	bar.sync 	0;
	setp.gt.u32 	%p5, %r1, 31;
	@%p5 bra 	$L__BB3_14;
	ld.volatile.shared.f32 	%f13, [%r8];
	ld.volatile.shared.f32 	%f14, [%r8+128];
	add.f32 	%f15, %f13, %f14;
	st.volatile.shared.f32 	[%r8], %f15;
	setp.gt.u32 	%p6, %r1, 15;
	@%p6 bra 	$L__BB3_14;
	ld.volatile.shared.f32 	%f16, [%r8];
	ld.volatile.shared.f32 	%f17, [%r8+64];
	add.f32 	%f18, %f16, %f17;
	st.volatile.shared.f32 	[%r8], %f18;
	setp.gt.u32 	%p7, %r1, 7;
	@%p7 bra 	$L__BB3_14;
	ld.volatile.shared.f32 	%f19, [%r8];
	ld.volatile.shared.f32 	%f20, [%r8+32];
	add.f32 	%f21, %f19, %f20;
	st.volatile.shared.f32 	[%r8], %f21;
	setp.gt.u32 	%p8, %r1, 3;
	@%p8 bra 	$L__BB3_14;
	ld.volatile.shared.f32 	%f22, [%r8];
	ld.volatile.shared.f32 	%f23, [%r8+16];
	add.f32 	%f24, %f22, %f23;
	st.volatile.shared.f32 	[%r8], %f24;
	setp.gt.u32 	%p9, %r1, 1;
	@%p9 bra 	$L__BB3_14;
	ld.volatile.shared.f32 	%f25, [%r8];
	ld.volatile.shared.f32 	%f26, [%r8+8];
	add.f32 	%f27, %f25, %f26;
	st.volatile.shared.f32 	[%r8], %f27;
	setp.ne.s32 	%p10, %r1, 0;
	@%p10 bra 	$L__BB3_14;
	ld.volatile.shared.f32 	%f28, [_ZZ16partialReductioniPKfPfE3s_a];
	ld.volatile.shared.f32 	%f29, [_ZZ16partialReductioniPKfPfE3s_a+4];
	add.f32 	%f30, %f28, %f29;
	st.volatile.shared.f32 	[_ZZ16partialReductioniPKfPfE3s_a], %f30;
	ld.volatile.shared.f32 	%f31, [_ZZ16partialReductioniPKfPfE3s_a];
	cvta.to.global.u64 	%rd6, %rd3;
	mul.wide.u32 	%rd7, %r2, 4;
	add.s64 	%rd8, %rd6, %rd7;
	st.global.f32 	[%rd8], %f31;
$L__BB3_14:
	ret;

}


// ===== COMPILED SASS (sm_100) =====

	.target	sm_100

	.elftype	@"ET_EXEC"


//--------------------- .note.nv.tkinfo           --------------------------
	.section	.note.nv.tkinfo,"",@"SHT_NOTE"
	.sectionflags	@"SHF_NOTE_NV_TKINFO"
	.tkinfo
        /*0018*/ 	.word	0x00000002
        /*0030*/ 	.string	""
        /*0030*/ 	.string	"ptxas"
        /*0030*/ 	.string	"Cuda compilation tools, release 13.0, V13.0.88"
        /*0030*/ 	.string	"Build cuda_13.0.r13.0/compiler.36424714_0"
        /*0030*/ 	.string	"-arch sm_100 -m 64 "



//--------------------- .note.nv.cuinfo           --------------------------
	.section	.note.nv.cuinfo,"",@"SHT_NOTE"
	.sectionflags	@"SHF_NOTE_NV_CUINFO"
        /*0018*/ 	.short	0x0002
        /*001a*/ 	.short	0x0064
        /*001c*/ 	.short	0x0082
	.zero		2


//--------------------- .nv.info                  --------------------------
	.section	.nv.info,"",@"SHT_CUDA_INFO"
	.align	4


	//----- nvinfo : EIATTR_REGCOUNT
	.align		4
        /*0000*/ 	.byte	0x04, 0x2f
        /*0002*/ 	.short	(.L_1 - .L_0)
	.align		4
.L_0:
        /*0004*/ 	.word	index@(_Z19partialReduction_v0iPfS_)
        /*0008*/ 	.word	0x0000000c


	//----- nvinfo : EIATTR_FRAME_SIZE
	.align		4
.L_1:
        /*000c*/ 	.byte	0x04, 0x11
        /*000e*/ 	.short	(.L_3 - .L_2)
	.align		4
.L_2:
        /*0010*/ 	.word	index@(_Z19partialReduction_v0iPfS_)
        /*0014*/ 	.word	0x00000000


	//----- nvinfo : EIATTR_REGCOUNT
	.align		4
.L_3:
        /*0018*/ 	.byte	0x04, 0x2f
        /*001a*/ 	.short	(.L_5 - .L_4)
	.align		4
.L_4:
        /*001c*/ 	.word	index@(_Z19partialReduction_v1iPKfPf)
        /*0020*/ 	.word	0x0000000c


	//----- nvinfo : EIATTR_FRAME_SIZE
	.align		4
.L_5:
        /*0024*/ 	.byte	0x04, 0x11
        /*0026*/ 	.short	(.L_7 - .L_6)
	.align		4
.L_6:
        /*0028*/ 	.word	index@(_Z19partialReduction_v1iPKfPf)
        /*002c*/ 	.word	0x00000000


	//----- nvinfo : EIATTR_REGCOUNT
	.align		4
.L_7:
        /*0030*/ 	.byte	0x04, 0x2f
        /*0032*/ 	.short	(.L_9 - .L_8)
	.align		4
.L_8:
        /*0034*/ 	.word	index@(_Z19partialReduction_v2iPKfPf)
        /*0038*/ 	.word	0x0000000c


	//----- nvinfo : EIATTR_FRAME_SIZE
	.align		4
.L_9:
        /*003c*/ 	.byte	0x04, 0x11
        /*003e*/ 	.short	(.L_11 - .L_10)
	.align		4
.L_10:
        /*0040*/ 	.word	index@(_Z19partialReduction_v2iPKfPf)
        /*0044*/ 	.word	0x00000000


	//----- nvinfo : EIATTR_REGCOUNT
	.align		4
.L_11:
        /*0048*/ 	.byte	0x04, 0x2f
        /*004a*/ 	.short	(.L_13 - .L_12)
	.align		4
.L_12:
        /*004c*/ 	.word	index@(_Z16partialReductioniPKfPf)
        /*0050*/ 	.word	0x0000000c


	//----- nvinfo : EIATTR_FRAME_SIZE
	.align		4
.L_13:
        /*0054*/ 	.byte	0x04, 0x11
        /*0056*/ 	.short	(.L_15 - .L_14)
	.align		4
.L_14:
        /*0058*/ 	.word	index@(_Z16partialReductioniPKfPf)
        /*005c*/ 	.word	0x00000000


	//----- nvinfo : EIATTR_MIN_STACK_SIZE
	.align		4
.L_15:
        /*0060*/ 	.byte	0x04, 0x12
        /*0062*/ 	.short	(.L_17 - .L_16)
	.align		4
.L_16:
        /*0064*/ 	.word	index@(_Z16partialReductioniPKfPf)
        /*0068*/ 	.word	0x00000000


	//----- nvinfo : EIATTR_MIN_STACK_SIZE
	.align		4
.L_17:
        /*006c*/ 	.byte	0x04, 0x12
        /*006e*/ 	.short	(.L_19 - .L_18)
	.align		4
.L_18:
        /*0070*/ 	.word	index@(_Z19partialReduction_v2iPKfPf)
        /*0074*/ 	.word	0x00000000


	//----- nvinfo : EIATTR_MIN_STACK_SIZE
	.align		4
.L_19:
        /*0078*/ 	.byte	0x04, 0x12
        /*007a*/ 	.short	(.L_21 - .L_20)
	.align		4
.L_20:
        /*007c*/ 	.word	index@(_Z19partialReduction_v1iPKfPf)
        /*0080*/ 	.word	0x00000000


	//----- nvinfo : EIATTR_MIN_STACK_SIZE
	.align		4
.L_21:
        /*0084*/ 	.byte	0x04, 0x12
        /*0086*/ 	.short	(.L_23 - .L_22)
	.align		4
.L_22:
        /*0088*/ 	.word	index@(_Z19partialReduction_v0iPfS_)
        /*008c*/ 	.word	0x00000000
.L_23:


//--------------------- .nv.compat                --------------------------
	.section	.nv.compat,"",@"SHT_CUDA_COMPAT_INFO"
	.align	4
        /*0000*/ 	.byte	0x02, 0x09, 0x00, 0x00, 0x02, 0x02, 0x01, 0x00, 0x02, 0x05, 0x05, 0x00, 0x03, 0x07, 0x01, 0x01
        /*0010*/ 	.byte	0x02, 0x03, 0x00, 0x00, 0x02, 0x06, 0x01, 0x00, 0x04, 0x0b, 0x08, 0x00, 0x09, 0x00, 0x00, 0x00
        /*0020*/ 	.byte	0x00, 0x00, 0x00, 0x00


//--------------------- .nv.info._Z16partialReductioniPKfPf --------------------------
	.section	.nv.info._Z16partialReductioniPKfPf,"",@"SHT_CUDA_INFO"
	.sectionflags	@""
	.align	4


	//----- nvinfo : EIATTR_CUDA_API_VERSION
	.align		4
        /*0000*/ 	.byte	0x04, 0x37
        /*0002*/ 	.short	(.L_25 - .L_24)
.L_24:
        /*0004*/ 	.word	0x00000082


	//----- nvinfo : EIATTR_KPARAM_INFO
	.align		4
.L_25:
        /*0008*/ 	.byte	0x04, 0x17
        /*000a*/ 	.short	(.L_27 - .L_26)
.L_26:
        /*000c*/ 	.word	0x00000000
        /*0010*/ 	.short	0x0002
        /*0012*/ 	.short	0x0010
        /*0014*/ 	.byte	0x00, 0xf5, 0x21, 0x00


	//----- nvinfo : EIATTR_KPARAM_INFO
	.align		4
.L_27:
        /*0018*/ 	.byte	0x04, 0x17
        /*001a*/ 	.short	(.L_29 - .L_28)
.L_28:
        /*001c*/ 	.word	0x00000000
        /*0020*/ 	.short	0x0001
        /*0022*/ 	.short	0x0008
        /*0024*/ 	.byte	0x00, 0xf5, 0x21, 0x00


	//----- nvinfo : EIATTR_KPARAM_INFO
	.align		4
.L_29:
        /*0028*/ 	.byte	0x04, 0x17
        /*002a*/ 	.short	(.L_31 - .L_30)
.L_30:
        /*002c*/ 	.word	0x00000000
        /*0030*/ 	.short	0x0000
        /*0032*/ 	.short	0x0000
        /*0034*/ 	.byte	0x00, 0xf0, 0x11, 0x00


	//----- nvinfo : EIATTR_SPARSE_MMA_MASK
	.align		4
.L_31:
        /*0038*/ 	.byte	0x03, 0x50
        /*003a*/ 	.short	0x0000


	//----- nvinfo : EIATTR_MAXREG_COUNT
	.align		4
        /*003c*/ 	.byte	0x03, 0x1b
        /*003e*/ 	.short	0x00ff


	//----- nvinfo : EIATTR_NUM_BARRIERS
	.align		4
        /*0040*/ 	.byte	0x02, 0x4c
        /*0042*/ 	.byte	0x01
	.zero		1


	//----- nvinfo : EIATTR_MERCURY_ISA_VERSION
	.align		4
        /*0044*/ 	.byte	0x03, 0x5f
        /*0046*/ 	.short	0x0101


	//----- nvinfo : EIATTR_VRC_CTA_INIT_COUNT
	.align		4
        /*0048*/ 	.byte	0x02, 0x4a
	.zero		1
	.zero		1


	//----- nvinfo : EIATTR_EXIT_INSTR_OFFSETS
	.align		4
        /*004c*/ 	.byte	0x04, 0x1c
        /*004e*/ 	.short	(.L_33 - .L_32)


	//   ....[0]....
.L_32:
        /*0050*/ 	.word	0x00000290


	//   ....[1]....
        /*0054*/ 	.word	0x000002f0


	//   ....[2]....
        /*0058*/ 	.word	0x00000350


	//   ....[3]....
        /*005c*/ 	.word	0x000003b0


	//   ....[4]....
        /*0060*/ 	.word	0x00000410


	//   ....[5]....
        /*0064*/ 	.word	0x00000470


	//   ....[6]....
        /*0068*/ 	.word	0x00000500


	//----- nvinfo : EIATTR_CRS_STACK_SIZE
	.align		4
.L_33:
        /*006c*/ 	.byte	0x04, 0x1e
        /*006e*/ 	.short	(.L_35 - .L_34)
.L_34:
        /*0070*/ 	.word	0x00000000


	//----- nvinfo : EIATTR_CBANK_PARAM_SIZE
	.align		4
.L_35:
        /*0074*/ 	.byte	0x03, 0x19
        /*0076*/ 	.short	0x0018


	//----- nvinfo : EIATTR_PARAM_CBANK
	.align		4
        /*0078*/ 	.byte	0x04, 0x0a
        /*007a*/ 	.short	(.L_37 - .L_36)
	.align		4
.L_36:
        /*007c*/ 	.word	index@(.nv.constant0._Z16partialReductioniPKfPf)
        /*0080*/ 	.short	0x0380
        /*0082*/ 	.short	0x0018


	//----- nvinfo : EIATTR_SW_WAR
	.align		4
.L_37:
        /*0084*/ 	.byte	0x04, 0x36
        /*0086*/ 	.short	(.L_39 - .L_38)
.L_38:
        /*0088*/ 	.word	0x00000008
.L_39:


//--------------------- .nv.info._Z19partialReduction_v2iPKfPf --------------------------
	.section	.nv.info._Z19partialReduction_v2iPKfPf,"",@"SHT_CUDA_INFO"
	.sectionflags	@""
	.align	4


	//----- nvinfo : EIATTR_CUDA_API_VERSION
	.align		4
        /*0000*/ 	.byte	0x04, 0x37
        /*0002*/ 	.short	(.L_41 - .L_40)
.L_40:
        /*0004*/ 	.word	0x00000082


	//----- nvinfo : EIATTR_KPARAM_INFO
	.align		4
.L_41:
        /*0008*/ 	.byte	0x04, 0x17
        /*000a*/ 	.short	(.L_43 - .L_42)
.L_42:
        /*000c*/ 	.word	0x00000000
        /*0010*/ 	.short	0x0002
        /*0012*/ 	.short	0x0010
        /*0014*/ 	.byte	0x00, 0xf5, 0x21, 0x00


	//----- nvinfo : EIATTR_KPARAM_INFO
	.align		4
.L_43:
        /*0018*/ 	.byte	0x04, 0x17
        /*001a*/ 	.short	(.L_45 - .L_44)
.L_44:
        /*001c*/ 	.word	0x00000000
        /*0020*/ 	.short	0x0001
        /*0022*/ 	.short	0x0008
        /*0024*/ 	.byte	0x00, 0xf5, 0x21, 0x00


	//----- nvinfo : EIATTR_KPARAM_INFO
	.align		4
.L_45:
        /*0028*/ 	.byte	0x04, 0x17
        /*002a*/ 	.short	(.L_47 - .L_46)
.L_46:
        /*002c*/ 	.word	0x00000000
        /*0030*/ 	.short	0x0000
        /*0032*/ 	.short	0x0000
        /*0034*/ 	.byte	0x00, 0xf0, 0x11, 0x00


	//----- nvinfo : EIATTR_SPARSE_MMA_MASK
	.align		4
.L_47:
        /*0038*/ 	.byte	0x03, 0x50
        /*003a*/ 	.short	0x0000


	//----- nvinfo : EIATTR_MAXREG_COUNT
	.align		4
        /*003c*/ 	.byte	0x03, 0x1b
        /*003e*/ 	.short	0x00ff


	//----- nvinfo : EIATTR_NUM_BARRIERS
	.align		4
        /*0040*/ 	.byte	0x02, 0x4c
        /*0042*/ 	.byte	0x01
	.zero		1


	//----- nvinfo : EIATTR_MERCURY_ISA_VERSION
	.align		4
        /*0044*/ 	.byte	0x03, 0x5f
        /*0046*/ 	.short	0x0101


	//----- nvinfo : EIATTR_VRC_CTA_INIT_COUNT
	.align		4
        /*0048*/ 	.byte	0x02, 0x4a
	.zero		1
	.zero		1


	//----- nvinfo : EIATTR_EXIT_INSTR_OFFSETS
	.align		4
        /*004c*/ 	.byte	0x04, 0x1c
        /*004e*/ 	.short	(.L_49 - .L_48)


	//   ....[0]....
.L_48:
        /*0050*/ 	.word	0x000001f0


	//   ....[1]....
        /*0054*/ 	.word	0x00000250


	//   ....[2]....
        /*0058*/ 	.word	0x000002b0


	//   ....[3]....
        /*005c*/ 	.word	0x00000310


	//   ....[4]....
        /*0060*/ 	.word	0x00000370


	//   ....[5]....
        /*0064*/ 	.word	0x000003d0


	//   ....[6]....
        /*0068*/ 	.word	0x00000460


	//----- nvinfo : EIATTR_CBANK_PARAM_SIZE
	.align		4
.L_49:
        /*006c*/ 	.byte	0x03, 0x19
        /*006e*/ 	.short	0x0018


	//----- nvinfo : EIATTR_PARAM_CBANK
	.align		4
        /*0070*/ 	.byte	0x04, 0x0a
        /*0072*/ 	.short	(.L_51 - .L_50)
	.align		4
.L_50:
        /*0074*/ 	.word	index@(.nv.constant0._Z19partialReduction_v2iPKfPf)
        /*0078*/ 	.short	0x0380
        /*007a*/ 	.short	0x0018


	//----- nvinfo : EIATTR_SW_WAR
	.align		4
.L_51:
        /*007c*/ 	.byte	0x04, 0x36
        /*007e*/ 	.short	(.L_53 - .L_52)
.L_52:
        /*0080*/ 	.word	0x00000008
.L_53:


//--------------------- .nv.info._Z19partialReduction_v1iPKfPf --------------------------
	.section	.nv.info._Z19partialReduction_v1iPKfPf,"",@"SHT_CUDA_INFO"
	.sectionflags	@""
	.align	4


	//----- nvinfo : EIATTR_CUDA_API_VERSION
	.align		4
        /*0000*/ 	.byte	0x04, 0x37
        /*0002*/ 	.short	(.L_55 - .L_54)
.L_54:
        /*0004*/ 	.word	0x00000082


	//----- nvinfo : EIATTR_KPARAM_INFO
	.align		4
.L_55:
        /*0008*/ 	.byte	0x04, 0x17
        /*000a*/ 	.short	(.L_57 - .L_56)
.L_56:
        /*000c*/ 	.word	0x00000000
        /*0010*/ 	.short	0x0002
        /*0012*/ 	.short	0x0010
        /*0014*/ 	.byte	0x00, 0xf5, 0x21, 0x00


	//----- nvinfo : EIATTR_KPARAM_INFO
	.align		4
.L_57:
        /*0018*/ 	.byte	0x04, 0x17
        /*001a*/ 	.short	(.L_59 - .L_58)
.L_58:
        /*001c*/ 	.word	0x00000000
        /*0020*/ 	.short	0x0001
        /*0022*/ 	.short	0x0008
        /*0024*/ 	.byte	0x00, 0xf5, 0x21, 0x00


	//----- nvinfo : EIATTR_KPARAM_INFO
	.align		4
.L_59:
        /*0028*/ 	.byte	0x04, 0x17
        /*002a*/ 	.short	(.L_61 - .L_60)
.L_60:
        /*002c*/ 	.word	0x00000000
        /*0030*/ 	.short	0x0000
        /*0032*/ 	.short	0x0000
        /*0034*/ 	.byte	0x00, 0xf0, 0x11, 0x00


	//----- nvinfo : EIATTR_SPARSE_MMA_MASK
	.align		4
.L_61:
        /*0038*/ 	.byte	0x03, 0x50
        /*003a*/ 	.short	0x0000


	//----- nvinfo : EIATTR_MAXREG_COUNT
	.align		4
        /*003c*/ 	.byte	0x03, 0x1b
        /*003e*/ 	.short	0x00ff


	//----- nvinfo : EIATTR_NUM_BARRIERS
	.align		4
        /*0040*/ 	.byte	0x02, 0x4c
        /*0042*/ 	.byte	0x01
	.zero		1


	//----- nvinfo : EIATTR_MERCURY_ISA_VERSION
	.align		4
        /*0044*/ 	.byte	0x03, 0x5f
        /*0046*/ 	.short	0x0101


	//----- nvinfo : EIATTR_VRC_CTA_INIT_COUNT
	.align		4
        /*0048*/ 	.byte	0x02, 0x4a
	.zero		1
	.zero		1


	//----- nvinfo : EIATTR_EXIT_INSTR_OFFSETS
	.align		4
        /*004c*/ 	.byte	0x04, 0x1c
        /*004e*/ 	.short	(.L_63 - .L_62)


	//   ....[0]....
.L_62:
        /*0050*/ 	.word	0x000003d0


	//   ....[1]....
        /*0054*/ 	.word	0x00000440


	//----- nvinfo : EIATTR_CBANK_PARAM_SIZE
	.align		4
.L_63:
        /*0058*/ 	.byte	0x03, 0x19
        /*005a*/ 	.short	0x0018


	//----- nvinfo : EIATTR_PARAM_CBANK
	.align		4
        /*005c*/ 	.byte	0x04, 0x0a
        /*005e*/ 	.short	(.L_65 - .L_64)
	.align		4
.L_64:
        /*0060*/ 	.word	index@(.nv.constant0._Z19partialReduction_v1iPKfPf)
        /*0064*/ 	.short	0x0380
        /*0066*/ 	.short	0x0018


	//----- nvinfo : EIATTR_SW_WAR
	.align		4
.L_65:
        /*0068*/ 	.byte	0x04, 0x36
        /*006a*/ 	.short	(.L_67 - .L_66)
.L_66:
        /*006c*/ 	.word	0x00000008
.L_67:


//--------------------- .nv.info._Z19partialReduction_v0iPfS_ --------------------------
	.section	.nv.info._Z19partialReduction_v0iPfS_,"",@"SHT_CUDA_INFO"
	.sectionflags	@""
	.align	4


	//----- nvinfo : EIATTR_CUDA_API_VERSION
	.align		4
        /*0000*/ 	.byte	0x04, 0x37
        /*0002*/ 	.short	(.L_69 - .L_68)
.L_68:
        /*0004*/ 	.word	0x00000082


	//----- nvinfo : EIATTR_KPARAM_INFO
	.align		4
.L_69:
        /*0008*/ 	.byte	0x04, 0x17
        /*000a*/ 	.short	(.L_71 - .L_70)
.L_70:
        /*000c*/ 	.word	0x00000000
        /*0010*/ 	.short	0x0002
        /*0012*/ 	.short	0x0010
        /*0014*/ 	.byte	0x00, 0xf5, 0x21, 0x00


	//----- nvinfo : EIATTR_KPARAM_INFO
	.align		4
.L_71:
        /*0018*/ 	.byte	0x04, 0x17
        /*001a*/ 	.short	(.L_73 - .L_72)
.L_72:
        /*001c*/ 	.word	0x00000000
        /*0020*/ 	.short	0x0001
        /*0022*/ 	.short	0x0008
        /*0024*/ 	.byte	0x00, 0xf5, 0x21, 0x00


	//----- nvinfo : EIATTR_KPARAM_INFO
	.align		4
.L_73:
        /*0028*/ 	.byte	0x04, 0x17
        /*002a*/ 	.short	(.L_75 - .L_74)
.L_74:
        /*002c*/ 	.word	0x00000000
        /*0030*/ 	.short	0x0000
        /*0032*/ 	.short	0x0000
        /*0034*/ 	.byte	0x00, 0xf0, 0x11, 0x00


	//----- nvinfo : EIATTR_SPARSE_MMA_MASK
	.align		4
.L_75:
        /*0038*/ 	.byte	0x03, 0x50
        /*003a*/ 	.short	0x0000


	//----- nvinfo : EIATTR_MAXREG_COUNT
	.align		4
        /*003c*/ 	.byte	0x03, 0x1b
        /*003e*/ 	.short	0x00ff


	//----- nvinfo : EIATTR_NUM_BARRIERS
	.align		4
        /*0040*/ 	.byte	0x02, 0x4c
        /*0042*/ 	.byte	0x01
	.zero		1


	//----- nvinfo : EIATTR_MERCURY_ISA_VERSION
	.align		4
        /*0044*/ 	.byte	0x03, 0x5f
        /*0046*/ 	.short	0x0101


	//----- nvinfo : EIATTR_VRC_CTA_INIT_COUNT
	.align		4
        /*0048*/ 	.byte	0x02, 0x4a
	.zero		1
	.zero		1


	//----- nvinfo : EIATTR_EXIT_INSTR_OFFSETS
	.align		4
        /*004c*/ 	.byte	0x04, 0x1c
        /*004e*/ 	.short	(.L_77 - .L_76)


	//   ....[0]....
.L_76:
        /*0050*/ 	.word	0x000003d0


	//   ....[1]....
        /*0054*/ 	.word	0x00000440


	//----- nvinfo : EIATTR_CBANK_PARAM_SIZE
	.align		4
.L_77:
        /*0058*/ 	.byte	0x03, 0x19
        /*005a*/ 	.short	0x0018


	//----- nvinfo : EIATTR_PARAM_CBANK
	.align		4
        /*005c*/ 	.byte	0x04, 0x0a
        /*005e*/ 	.short	(.L_79 - .L_78)
	.align		4
.L_78:
        /*0060*/ 	.word	index@(.nv.constant0._Z19partialReduction_v0iPfS_)
        /*0064*/ 	.short	0x0380
        /*0066*/ 	.short	0x0018


	//----- nvinfo : EIATTR_SW_WAR
	.align		4
.L_79:
        /*0068*/ 	.byte	0x04, 0x36
        /*006a*/ 	.short	(.L_81 - .L_80)
.L_80:
        /*006c*/ 	.word	0x00000008
.L_81:


//--------------------- .nv.callgraph             --------------------------
	.section	.nv.callgraph,"",@"SHT_CUDA_CALLGRAPH"
	.align	4
	.sectionentsize	8
	.align		4
        /*0000*/ 	.word	0x00000000
	.align		4
        /*0004*/ 	.word	0xffffffff
	.align		4
        /*0008*/ 	.word	0x00000000
	.align		4
        /*000c*/ 	.word	0xfffffffe
	.align		4
        /*0010*/ 	.word	0x00000000
	.align		4
        /*0014*/ 	.word	0xfffffffd
	.align		4
        /*0018*/ 	.word	0x00000000
	.align		4
        /*001c*/ 	.word	0xfffffffc


//--------------------- .text._Z16partialReductioniPKfPf --------------------------
	.section	.text._Z16partialReductioniPKfPf,"ax",@progbits
	.align	128
        .global         _Z16partialReductioniPKfPf
        .type           _Z16partialReductioniPKfPf,@function
        .size           _Z16partialReductioniPKfPf,(.L_x_7 - _Z16partialReductioniPKfPf)
        .other          _Z16partialReductioniPKfPf,@"STO_CUDA_ENTRY STV_DEFAULT"
_Z16partialReductioniPKfPf:
.text._Z16partialReductioniPKfPf:
[----:B------:R-:W-:Y:S01]  /*0000*/  LDC R1, c[0x0][0x37c] ;  /* 0x0000df00ff017b82 */ /* 0x000fe20000000800 */
[----:B------:R-:W0:Y:S01]  /*0010*/  S2R R3, SR_TID.X ;  /* 0x0000000000037919 */ /* 0x000e220000002100 */
[----:B------:R-:W0:Y:S01]  /*0020*/  LDCU UR8, c[0x0][0x360] ;  /* 0x00006c00ff0877ac */ /* 0x000e220008000800 */
[----:B------:R-:W-:Y:S01]  /*0030*/  BSSY.RECONVERGENT B0, `(.L_x_0) ;  /* 0x0000012000007945 */ /* 0x000fe20003800200 */
[----:B------:R-:W-:Y:S01]  /*0040*/  HFMA2 R8, -RZ, RZ, 0, 0 ;  /* 0x00000000ff087431 */ /* 0x000fe200000001ff */
[----:B------:R-:W0:Y:S01]  /*0050*/  S2R R0, SR_CTAID.X ;  /* 0x0000000000007919 */ /* 0x000e220000002500 */
[----:B------:R-:W1:Y:S01]  /*0060*/  LDCU UR9, c[0x0][0x380] ;  /* 0x00007000ff0977ac */ /* 0x000e620008000800 */
[----:B------:R-:W2:Y:S01]  /*0070*/  LDCU.64 UR6, c[0x0][0x358] ;  /* 0x00006b00ff0677ac */ /* 0x000ea20008000a00 */
[----:B0-----:R-:W-:-:S05]  /*0080*/  IMAD R2, R0, UR8, R3 ;  /* 0x0000000800027c24 */ /* 0x001fca000f8e0203 */
[----:B-1----:R-:W-:-:S13]  /*0090*/  ISETP.GE.AND P0, PT, R2, UR9, PT ;  /* 0x0000000902007c0c */ /* 0x002fda000bf06270 */
[----:B--2---:R-:W-:Y:S05]  /*00a0*/  @P0 BRA `(.L_x_1) ;  /* 0x0000000000280947 */ /* 0x004fea0003800000 */
[----:B------:R-:W0:Y:S01]  /*00b0*/  LDC R9, c[0x0][0x370] ;  /* 0x0000dc00ff097b82 */ /* 0x000e220000000800 */
[----:B------:R-:W-:-:S07]  /*00c0*/  MOV R8, RZ ;  /* 0x000000ff00087202 */ /* 0x000fce0000000f00 */
[----:B------:R-:W1:Y:S01]  /*00d0*/  LDC.64 R6, c[0x0][0x388] ;  /* 0x0000e200ff067b82 */ /* 0x000e620000000a00 */
[----:B0-----:R-:W-:-:S07]  /*00e0*/  IMAD R9, R9, UR8, RZ ;  /* 0x0000000809097c24 */ /* 0x001fce000f8e02ff */
.L_x_2:
[----:B-1----:R-:W-:-:S06]  /*00f0*/  IMAD.WIDE R4, R2, 0x4, R6 ;  /* 0x0000000402047825 */ /* 0x002fcc00078e0206 */
[----:B------:R-:W2:Y:S01]  /*0100*/  LDG.E.CONSTANT R5, desc[UR6][R4.64] ;  /* 0x0000000604057981 */ /* 0x000ea2000c1e9900 */
[----:B------:R-:W-:-:S04]  /*0110*/  IADD3 R2, PT, PT, R9, R2, RZ ;  /* 0x0000000209027210 */ /* 0x000fc80007ffe0ff */
[----:B------:R-:W-:Y:S01]  /*0120*/  ISETP.GE.AND P0, PT, R2, UR9, PT ;  /* 0x0000000902007c0c */ /* 0x000fe2000bf06270 */
[----:B--2---:R-:W-:-:S12]  /*0130*/  FADD R8, R5, R8 ;  /* 0x0000000805087221 */ /* 0x004fd80000000000 */
[----:B------:R-:W-:Y:S05]  /*0140*/  @!P0 BRA `(.L_x_2) ;  /* 0xfffffffc00e88947 */ /* 0x000fea000383ffff */
.L_x_1:
[----:B------:R-:W-:Y:S05]  /*0150*/  BSYNC.RECONVERGENT B0 ;  /* 0x0000000000007941 */ /* 0x000fea0003800200 */
.L_x_0:
[----:B------:R-:W0:Y:S01]  /*0160*/  S2UR UR5, SR_CgaCtaId ;  /* 0x00000000000579c3 */ /* 0x000e220000008800 */
[----:B------:R-:W-:Y:S01]  /*0170*/  UMOV UR4, 0x400 ;  /* 0x0000040000047882 */ /* 0x000fe20000000000 */
[C---:B------:R-:W-:Y:S02]  /*0180*/  ISETP.GT.U32.AND P1, PT, R3.reuse, 0x7f, PT ;  /* 0x0000007f0300780c */ /* 0x040fe40003f24070 */
[----:B------:R-:W-:Y:S01]  /*0190*/  ISETP.GT.U32.AND P0, PT, R3, 0x3f, PT ;  /* 0x0000003f0300780c */ /* 0x000fe20003f04070 */
[----:B0-----:R-:W-:-:S06]  /*01a0*/  ULEA UR4, UR5, UR4, 0x18 ;  /* 0x0000000405047291 */ /* 0x001fcc000f8ec0ff */
[----:B------:R-:W-:-:S05]  /*01b0*/  LEA R5, R3, UR4, 0x2 ;  /* 0x0000000403057c11 */ /* 0x000fca000f8e10ff */
[----:B------:R-:W-:Y:S01]  /*01c0*/  STS [R5], R8 ;  /* 0x0000000805007388 */ /* 0x000fe20000000800 */
[----:B------:R-:W-:Y:S06]  /*01d0*/  BAR.SYNC.DEFER_BLOCKING 0x0 ;  /* 0x0000000000007b1d */ /* 0x000fec0000010000 */
[----:B------:R-:W-:Y:S04]  /*01e0*/  @!P1 LDS R2, [R5] ;  /* 0x0000000005029984 */ /* 0x000fe80000000800 */
[----:B------:R-:W0:Y:S02]  /*01f0*/  @!P1 LDS R7, [R5+0x200] ;  /* 0x0002000005079984 */ /* 0x000e240000000800 */
[----:B0-----:R-:W-:-:S05]  /*0200*/  @!P1 FADD R2, R2, R7 ;  /* 0x0000000702029221 */ /* 0x001fca0000000000 */
[----:B------:R-:W-:Y:S01]  /*0210*/  @!P1 STS [R5], R2 ;  /* 0x0000000205009388 */ /* 0x000fe20000000800 */
[----:B------:R-:W-:Y:S01]  /*0220*/  BAR.SYNC.DEFER_BLOCKING 0x0 ;  /* 0x0000000000007b1d */ /* 0x000fe20000010000 */
[----:B------:R-:W-:-:S05]  /*0230*/  ISETP.GT.U32.AND P1, PT, R3, 0x1f, PT ;  /* 0x0000001f0300780c */ /* 0x000fca0003f24070 */
[----:B------:R-:W-:Y:S04]  /*0240*/  @!P0 LDS R4, [R5] ;  /* 0x0000000005048984 */ /* 0x000fe80000000800 */
[----:B------:R-:W0:Y:S02]  /*0250*/  @!P0 LDS R7, [R5+0x100] ;  /* 0x0001000005078984 */ /* 0x000e240000000800 */
[----:B0-----:R-:W-:-:S05]  /*0260*/  @!P0 FADD R4, R4, R7 ;  /* 0x0000000704048221 */ /* 0x001fca0000000000 */
[----:B------:R0:W-:Y:S01]  /*0270*/  @!P0 STS [R5], R4 ;  /* 0x0000000405008388 */ /* 0x0001e20000000800 */
[----:B------:R-:W-:Y:S06]  /*0280*/  BAR.SYNC.DEFER_BLOCKING 0x0 ;  /* 0x0000000000007b1d */ /* 0x000fec0000010000 */
[----:B------:R-:W-:Y:S05]  /*0290*/  @P1 EXIT ;  /* 0x000000000000194d */ /* 0x000fea0003800000 */
[----:B------:R-:W-:Y:S01]  /*02a0*/  LDS R2, [R5] ;  /* 0x0000000005027984 */ /* 0x000fe20000000800 */
[----:B------:R-:W-:-:S03]  /*02b0*/  ISETP.GT.U32.AND P0, PT, R3, 0xf, PT ;  /* 0x0000000f0300780c */ /* 0x000fc60003f04070 */
[----:B------:R-:W1:Y:S02]  /*02c0*/  LDS R7, [R5+0x80] ;  /* 0x0000800005077984 */ /* 0x000e640000000800 */
[----:B-1----:R-:W-:-:S05]  /*02d0*/  FADD R2, R2, R7 ;  /* 0x0000000702027221 */ /* 0x002fca0000000000 */
[----:B------:R1:W-:Y:S03]  /*02e0*/  STS [R5], R2 ;  /* 0x0000000205007388 */ /* 0x0003e60000000800 */
[----:B------:R-:W-:Y:S05]  /*02f0*/  @P0 EXIT ;  /* 0x000000000000094d */ /* 0x000fea0003800000 */
[----:B-1----:R-:W-:Y:S01]  /*0300*/  LDS R2, [R5] ;  /* 0x0000000005027984 */ /* 0x002fe20000000800 */
        /* <DEDUP_REMOVED lines=18> */
[----:B------:R-:W-:-:S03]  /*0430*/  ISETP.NE.AND P0, PT, R3, RZ, PT ;  /* 0x000000ff0300720c */ /* 0x000fc60003f05270 */
[----:B------:R-:W1:Y:S02]  /*0440*/  LDS R7, [R5+0x8] ;  /* 0x0000080005077984 */ /* 0x000e640000000800 */
[----:B-1----:R-:W-:-:S05]  /*0450*/  FADD R2, R2, R7 ;  /* 0x0000000702027221 */ /* 0x002fca0000000000 */
[----:B------:R1:W-:Y:S03]  /*0460*/  STS [R5], R2 ;  /* 0x0000000205007388 */ /* 0x0003e60000000800 */
[----:B------:R-:W-:Y:S05]  /*0470*/  @P0 EXIT ;  /* 0x000000000000094d */ /* 0x000fea0003800000 */
[----:B-1----:R-:W-:Y:S04]  /*0480*/  LDS R2, [UR4] ;  /* 0x00000004ff027984 */ /* 0x002fe80008000800 */
[----:B------:R-:W0:Y:S02]  /*0490*/  LDS R3, [UR4+0x4] ;  /* 0x00000404ff037984 */ /* 0x000e240008000800 */
[----:B0-----:R-:W-:Y:S02]  /*04a0*/  FADD R4, R2, R3 ;  /* 0x0000000302047221 */ /* 0x001fe40000000000 */
[----:B------:R-:W0:Y:S03]  /*04b0*/  LDC.64 R2, c[0x0][0x390] ;  /* 0x0000e400ff027b82 */ /* 0x000e260000000a00 */
[----:B------:R-:W-:Y:S04]  /*04c0*/  STS [UR4], R4 ;  /* 0x00000004ff007988 */ /* 0x000fe80008000804 */
[----:B------:R-:W1:Y:S01]  /*04d0*/  LDS R5, [UR4] ;  /* 0x00000004ff057984 */ /* 0x000e620008000800 */
[----:B0-----:R-:W-:-:S05]  /*04e0*/  IMAD.WIDE.U32 R2, R0, 0x4, R2 ;  /* 0x0000000400027825 */ /* 0x001fca00078e0002 */
[----:B-1----:R-:W-:Y:S01]  /*04f0*/  STG.E desc[UR6][R2.64], R5 ;  /* 0x0000000502007986 */ /* 0x002fe2000c101906 */
[----:B------:R-:W-:Y:S05]  /*0500*/  EXIT ;  /* 0x000000000000794d */ /* 0x000fea0003800000 */
.L_x_3:
[----:B------:R-:W-:-:S00]  /*0510*/  BRA `(.L_x_3) ;  /* 0xfffffffc00fc7947 */ /* 0x000fc0000383ffff */
[----:B------:R-:W-:-:S00]  /*0520*/  NOP ;  /* 0x0000000000007918 */ /* 0x000fc00000000000 */
        /* <DEDUP_REMOVED lines=13> */
.L_x_7:


//--------------------- .text._Z19partialReduction_v2iPKfPf --------------------------
	.section	.text._Z19partialReduction_v2iPKfPf,"ax",@progbits
	.align	128
        .global         _Z19partialReduction_v2iPKfPf
        .type           _Z19partialReduction_v2iPKfPf,@function
        .size           _Z19partialReduction_v2iPKfPf,(.L_x_8 - _Z19partialReduction_v2iPKfPf)
        .other          _Z19partialReduction_v2iPKfPf,@"STO_CUDA_ENTRY STV_DEFAULT"
_Z19partialReduction_v2iPKfPf:
.text._Z19partialReduction_v2iPKfPf:
[----:B------:R-:W-:Y:S01]  /*0000*/  LDC R1, c[0x0][0x37c] ;  /* 0x0000df00ff017b82 */ /* 0x000fe20000000800 */
[----:B------:R-:W0:Y:S01]  /*0010*/  S2R R9, SR_TID.X ;  /* 0x0000000000097919 */ /* 0x000e220000002100 */
[----:B------:R-:W0:Y:S01]  /*0020*/  LDCU UR4, c[0x0][0x360] ;  /* 0x00006c00ff0477ac */ /* 0x000e220008000800 */
[----:B------:R-:W-:Y:S01]  /*0030*/  HFMA2 R4, -RZ, RZ, 0, 0 ;  /* 0x00000000ff047431 */ /* 0x000fe200000001ff */
[----:B------:R-:W0:Y:S01]  /*0040*/  S2R R0, SR_CTAID.X ;  /* 0x0000000000007919 */ /* 0x000e220000002500 */
[----:B------:R-:W1:Y:S01]  /*0050*/  LDCU UR5, c[0x0][0x380] ;  /* 0x00007000ff0577ac */ /* 0x000e620008000800 */
[----:B------:R-:W2:Y:S01]  /*0060*/  LDCU.64 UR6, c[0x0][0x358] ;  /* 0x00006b00ff0677ac */ /* 0x000ea20008000a00 */
[----:B0-----:R-:W-:-:S05]  /*0070*/  IMAD R5, R0, UR4, R9 ;  /* 0x0000000400057c24 */ /* 0x001fca000f8e0209 */
[----:B-1----:R-:W-:-:S13]  /*0080*/  ISETP.GE.AND P0, PT, R5, UR5, PT ;  /* 0x0000000505007c0c */ /* 0x002fda000bf06270 */
[----:B------:R-:W0:Y:S02]  /*0090*/  @!P0 LDC.64 R2, c[0x0][0x388] ;  /* 0x0000e200ff028b82 */ /* 0x000e240000000a00 */
[----:B0-----:R-:W-:-:S05]  /*00a0*/  @!P0 IMAD.WIDE R2, R5, 0x4, R2 ;  /* 0x0000000405028825 */ /* 0x001fca00078e0202 */
[----:B--2---:R-:W2:Y:S01]  /*00b0*/  @!P0 LDG.E.CONSTANT R4, desc[UR6][R2.64] ;  /* 0x0000000602048981 */ /* 0x004ea2000c1e9900 */
[----:B------:R-:W0:Y:S01]  /*00c0*/  S2UR UR5, SR_CgaCtaId ;  /* 0x00000000000579c3 */ /* 0x000e220000008800 */
[----:B------:R-:W-:Y:S01]  /*00d0*/  UMOV UR4, 0x400 ;  /* 0x0000040000047882 */ /* 0x000fe20000000000 */
[C---:B------:R-:W-:Y:S02]  /*00e0*/  ISETP.GT.U32.AND P1, PT, R9.reuse, 0x7f, PT ;  /* 0x0000007f0900780c */ /* 0x040fe40003f24070 */
[----:B------:R-:W-:Y:S01]  /*00f0*/  ISETP.GT.U32.AND P0, PT, R9, 0x3f, PT ;  /* 0x0000003f0900780c */ /* 0x000fe20003f04070 */
[----:B0-----:R-:W-:-:S06]  /*0100*/  ULEA UR4, UR5, UR4, 0x18 ;  /* 0x0000000405047291 */ /* 0x001fcc000f8ec0ff */
[----:B------:R-:W-:-:S05]  /*0110*/  LEA R5, R9, UR4, 0x2 ;  /* 0x0000000409057c11 */ /* 0x000fca000f8e10ff */
[----:B--2---:R-:W-:Y:S01]  /*0120*/  STS [R5], R4 ;  /* 0x0000000405007388 */ /* 0x004fe20000000800 */
        /* <DEDUP_REMOVED lines=13> */
[----:B0-----:R-:W-:Y:S01]  /*0200*/  LDS R2, [R5] ;  /* 0x0000000005027984 */ /* 0x001fe20000000800 */
[----:B------:R-:W-:-:S03]  /*0210*/  ISETP.GT.U32.AND P0, PT, R9, 0xf, PT ;  /* 0x0000000f0900780c */ /* 0x000fc60003f04070 */
[----:B------:R-:W0:Y:S02]  /*0220*/  LDS R3, [R5+0x80] ;  /* 0x0000800005037984 */ /* 0x000e240000000800 */
[----:B0-----:R-:W-:-:S05]  /*0230*/  FADD R2, R2, R3 ;  /* 0x0000000302027221 */ /* 0x001fca0000000000 */
[----:B------:R0:W-:Y:S03]  /*0240*/  STS [R5], R2 ;  /* 0x0000000205007388 */ /* 0x0001e60000000800 */
        /* <DEDUP_REMOVED lines=20> */
[----:B------:R-:W-:-:S03]  /*0390*/  ISETP.NE.AND P0, PT, R9, RZ, PT ;  /* 0x000000ff0900720c */ /* 0x000fc60003f05270 */
[----:B------:R-:W0:Y:S02]  /*03a0*/  LDS R3, [R5+0x8] ;  /* 0x0000080005037984 */ /* 0x000e240000000800 */
[----:B0-----:R-:W-:-:S05]  /*03b0*/  FADD R2, R2, R3 ;  /* 0x0000000302027221 */ /* 0x001fca0000000000 */
[----:B------:R0:W-:Y:S03]  /*03c0*/  STS [R5], R2 ;  /* 0x0000000205007388 */ /* 0x0001e60000000800 */
[----:B------:R-:W-:Y:S05]  /*03d0*/  @P0 EXIT ;  /* 0x000000000000094d */ /* 0x000fea0003800000 */
[----:B0-----:R-:W-:Y:S04]  /*03e0*/  LDS R2, [UR4] ;  /* 0x00000004ff027984 */ /* 0x001fe80008000800 */
        /* <DEDUP_REMOVED lines=8> */
.L_x_4:
        /* <DEDUP_REMOVED lines=9> */
.L_x_8:


//--------------------- .text._Z19partialReduction_v1iPKfPf --------------------------
	.section	.text._Z19partialReduction_v1iPKfPf,"ax",@progbits
	.align	128
        .global         _Z19partialReduction_v1iPKfPf
        .type           _Z19partialReduction_v1iPKfPf,@function
        .size           _Z19partialReduction_v1iPKfPf,(.L_x_9 - _Z19partialReduction_v1iPKfPf)
        .other          _Z19partialReduction_v1iPKfPf,@"STO_CUDA_ENTRY STV_DEFAULT"
_Z19partialReduction_v1iPKfPf:
.text._Z19partialReduction_v1iPKfPf:
        /* <DEDUP_REMOVED lines=55> */
[----:B------:R-:W-:-:S05]  /*0370*/  ISETP.NE.AND P0, PT, R9, RZ, PT ;  /* 0x000000ff0900720c */ /* 0x000fca0003f05270 */
[----:B------:R-:W-:Y:S04]  /*0380*/  @!P1 LDS R3, [R5] ;  /* 0x0000000005039984 */ /* 0x000fe80000000800 */
[----:B------:R-:W0:Y:S02]  /*0390*/  @!P1 LDS R6, [R5+0x8] ;  /* 0x0000080005069984 */ /* 0x000e240000000800 */
[----:B0-----:R-:W-:-:S05]  /*03a0*/  @!P1 FADD R6, R3, R6 ;  /* 0x0000000603069221 */ /* 0x001fca0000000000 */
[----:B------:R0:W-:Y:S01]  /*03b0*/  @!P1 STS [R5], R6 ;  /* 0x0000000605009388 */ /* 0x0001e20000000800 */
[----:B------:R-:W-:Y:S06]  /*03c0*/  BAR.SYNC.DEFER_BLOCKING 0x0 ;  /* 0x0000000000007b1d */ /* 0x000fec0000010000 */
[----:B------:R-:W-:Y:S05]  /*03d0*/  @P0 EXIT ;  /* 0x000000000000094d */ /* 0x000fea0003800000 */
[----:B0-----:R-:W0:Y:S01]  /*03e0*/  LDS.64 R4, [UR4] ;  /* 0x00000004ff047984 */ /* 0x001e220008000a00 */
[----:B------:R-:W1:Y:S02]  /*03f0*/  LDC.64 R2, c[0x0][0x390] ;  /* 0x0000e400ff027b82 */ /* 0x000e640000000a00 */
[----:B-1----:R-:W-:-:S04]  /*0400*/  IMAD.WIDE.U32 R2, R0, 0x4, R2 ;  /* 0x0000000400027825 */ /* 0x002fc800078e0002 */
[----:B0-----:R-:W-:-:S05]  /*0410*/  FADD R5, R4, R5 ;  /* 0x0000000504057221 */ /* 0x001fca0000000000 */
[----:B------:R-:W-:Y:S04]  /*0420*/  STS [UR4], R5 ;  /* 0x00000005ff007988 */ /* 0x000fe80008000804 */
[----:B------:R-:W-:Y:S01]  /*0430*/  STG.E desc[UR6][R2.64], R5 ;  /* 0x0000000502007986 */ /* 0x000fe2000c101906 */
[----:B------:R-:W-:Y:S05]  /*0440*/  EXIT ;  /* 0x000000000000794d */ /* 0x000fea0003800000 */
.L_x_5:
        /* <DEDUP_REMOVED lines=11> */
.L_x_9:


//--------------------- .text._Z19partialReduction_v0iPfS_ --------------------------
	.section	.text._Z19partialReduction_v0iPfS_,"ax",@progbits
	.align	128
        .global         _Z19partialReduction_v0iPfS_
        .type           _Z19partialReduction_v0iPfS_,@function
        .size           _Z19partialReduction_v0iPfS_,(.L_x_10 - _Z19partialReduction_v0iPfS_)
        .other          _Z19partialReduction_v0iPfS_,@"STO_CUDA_ENTRY STV_DEFAULT"
_Z19partialReduction_v0iPfS_:
.text._Z19partialReduction_v0iPfS_:
        /* <DEDUP_REMOVED lines=11> */
[----:B--2---:R-:W2:Y:S01]  /*00b0*/  @!P0 LDG.E R4, desc[UR6][R2.64] ;  /* 0x0000000602048981 */ /* 0x004ea2000c1e1900 */
        /* <DEDUP_REMOVED lines=57> */
.L_x_6:
        /* <DEDUP_REMOVED lines=11> */
.L_x_10:


//--------------------- .nv.shared._Z16partialReductioniPKfPf --------------------------
	.section	.nv.shared._Z16partialReductioniPKfPf,"aw",@nobits
	.sectionflags	@""
	.align	4
.nv.shared._Z16partialReductioniPKfPf:
	.zero		2048


//--------------------- .nv.shared.reserved.0     --------------------------
	.section	.nv.shared.reserved.0,"aw",@nobits
	.weak		__nv_reservedSMEM_offset_0_alias
	.size		__nv_reservedSMEM_offset_0_alias, 0, 64
	.other		__nv_reservedSMEM_offset_0_alias,@"STO_CUDA_RESERVED_SHARED STV_DEFAULT"
__nv_reservedSMEM_offset_0_alias:
	.zero		0
	.zero		64


//--------------------- .nv.shared._Z19partialReduction_v2iPKfPf --------------------------
	.section	.nv.shared._Z19partialReduction_v2iPKfPf,"aw",@nobits
	.sectionflags	@""
	.align	4
.nv.shared._Z19partialReduction_v2iPKfPf:
	.zero		2048


//--------------------- .nv.shared._Z19partialReduction_v1iPKfPf --------------------------
	.section	.nv.shared._Z19partialReduction_v1iPKfPf,"aw",@nobits
	.sectionflags	@""
	.align	4
.nv.shared._Z19partialReduction_v1iPKfPf:
	.zero		2048


//--------------------- .nv.shared._Z19partialReduction_v0iPfS_ --------------------------
	.section	.nv.shared._Z19partialReduction_v0iPfS_,"aw",@nobits
	.sectionflags	@""
	.align	4
.nv.shared._Z19partialReduction_v0iPfS_:
	.zero		2048


//--------------------- .nv.constant0._Z16partialReductioniPKfPf --------------------------
	.section	.nv.constant0._Z16partialReductioniPKfPf,"a",@progbits
	.sectionflags	@""
	.align	4
.nv.constant0._Z16partialReductioniPKfPf:
	.zero		920


//--------------------- .nv.constant0._Z19partialReduction_v2iPKfPf --------------------------
	.section	.nv.constant0._Z19partialReduction_v2iPKfPf,"a",@progbits
	.sectionflags	@""
	.align	4
.nv.constant0._Z19partialReduction_v2iPKfPf:
	.zero		920


//--------------------- .nv.constant0._Z19partialReduction_v1iPKfPf --------------------------
	.section	.nv.constant0._Z19partialReduction_v1iPKfPf,"a",@progbits
	.sectionflags	@""
	.align	4
.nv.constant0._Z19partialReduction_v1iPKfPf:
	.zero		920


//--------------------- .nv.constant0._Z19partialReduction_v0iPfS_ --------------------------
	.section	.nv.constant0._Z19partialReduction_v0iPfS_,"a",@progbits
	.sectionflags	@""
	.align	4
.nv.constant0._Z19partialReduction_v0iPfS_:
	.zero		920


//--------------------- SYMBOLS --------------------------

	.type		.nv.reservedSmem.offset0,@object
	.size		.nv.reservedSmem.offset0,0x4
	.type		.nv.reservedSmem.cap,@object
	.size		.nv.reservedSmem.cap,0x4
